//
// Generated by NVIDIA NVVM Compiler
//
// Compiler Build ID: CL-36424714
// Cuda compilation tools, release 13.0, V13.0.88
// Based on NVVM 20.0.0
//

.version 9.0
.target sm_100
.address_size 64


.entry _Z9enforceLUPfi(
	.param .u64 .ptr .align 1 _Z9enforceLUPfi_param_0,
	.param .u32 _Z9enforceLUPfi_param_1
)
{
	.reg .pred 	%p<3>;
	.reg .b32 	%r<5>;
	.reg .b32 	%f<2>;
	.reg .b64 	%rd<5>;

	ld.param.u64 	%rd1, [_Z9enforceLUPfi_param_0];
	ld.param.u32 	%r3, [_Z9enforceLUPfi_param_1];
	mov.u32 	%r1, %tid.x;
	mov.u32 	%r2, %ctaid.x;
	setp.gt.u32 	%p1, %r1, %r2;
	@%p1 bra 	$L__BB0_2;
	cvta.to.global.u64 	%rd2, %rd1;
	setp.eq.s32 	%p2, %r1, %r2;
	selp.f32 	%f1, 0f3F800000, 0f00000000, %p2;
	mad.lo.s32 	%r4, %r3, %r2, %r1;
	mul.wide.s32 	%rd3, %r4, 4;
	add.s64 	%rd4, %rd2, %rd3;
	st.global.f32 	[%rd4], %f1;
$L__BB0_2:
	ret;

}
.entry _Z6zerosUPfiii(
	.param .u64 .ptr .align 1 _Z6zerosUPfiii_param_0,
	.param .u32 _Z6zerosUPfiii_param_1,
	.param .u32 _Z6zerosUPfiii_param_2,
	.param .u32 _Z6zerosUPfiii_param_3
)
{
	.reg .pred 	%p<6>;
	.reg .b32 	%r<14>;
	.reg .b64 	%rd<7>;

	ld.param.u64 	%rd2, [_Z6zerosUPfiii_param_0];
	ld.param.u32 	%r4, [_Z6zerosUPfiii_param_1];
	ld.param.u32 	%r6, [_Z6zerosUPfiii_param_2];
	ld.param.u32 	%r5, [_Z6zerosUPfiii_param_3];
	cvta.to.global.u64 	%rd1, %rd2;
	mov.u32 	%r7, %ctaid.x;
	mov.u32 	%r8, %tid.x;
	add.s32 	%r1, %r7, %r8;
	mov.u32 	%r9, %ctaid.y;
	mov.u32 	%r10, %tid.y;
	add.s32 	%r2, %r9, %r10;
	mad.lo.s32 	%r3, %r4, %r2, %r1;
	setp.ge.s32 	%p1, %r3, %r6;
	@%p1 bra 	$L__BB1_5;
	setp.ge.s32 	%p2, %r1, %r2;
	@%p2 bra 	$L__BB1_3;
	mul.wide.s32 	%rd5, %r3, 4;
	add.s64 	%rd6, %rd1, %rd5;
	mov.b32 	%r13, 0;
	st.global.u32 	[%rd6], %r13;
	bra.uni 	$L__BB1_5;
$L__BB1_3:
	setp.ne.s32 	%p3, %r1, %r2;
	setp.eq.s32 	%p4, %r5, 0;
	or.pred  	%p5, %p3, %p4;
	@%p5 bra 	$L__BB1_5;
	mad.lo.s32 	%r11, %r4, %r1, %r1;
	mul.wide.s32 	%rd3, %r11, 4;
	add.s64 	%rd4, %rd1, %rd3;
	mov.b32 	%r12, 0;
	st.global.u32 	[%rd4], %r12;
$L__BB1_5:
	ret;

}
.entry _Z6zerosLPfiii(
	.param .u64 .ptr .align 1 _Z6zerosLPfiii_param_0,
	.param .u32 _Z6zerosLPfiii_param_1,
	.param .u32 _Z6zerosLPfiii_param_2,
	.param .u32 _Z6zerosLPfiii_param_3
)
{
	.reg .pred 	%p<6>;
	.reg .b32 	%r<14>;
	.reg .b64 	%rd<7>;

	ld.param.u64 	%rd2, [_Z6zerosLPfiii_param_0];
	ld.param.u32 	%r4, [_Z6zerosLPfiii_param_1];
	ld.param.u32 	%r6, [_Z6zerosLPfiii_param_2];
	ld.param.u32 	%r5, [_Z6zerosLPfiii_param_3];
	cvta.to.global.u64 	%rd1, %rd2;
	mov.u32 	%r7, %ctaid.x;
	mov.u32 	%r8, %tid.x;
	add.s32 	%r1, %r7, %r8;
	mov.u32 	%r9, %ctaid.y;
	mov.u32 	%r10, %tid.y;
	add.s32 	%r2, %r9, %r10;
	mad.lo.s32 	%r3, %r4, %r2, %r1;
	setp.ge.s32 	%p1, %r3, %r6;
	@%p1 bra 	$L__BB2_5;
	setp.le.s32 	%p2, %r1, %r2;
	@%p2 bra 	$L__BB2_3;
	mul.wide.s32 	%rd5, %r3, 4;
	add.s64 	%rd6, %rd1, %rd5;
	mov.b32 	%r13, 0;
	st.global.u32 	[%rd6], %r13;
	bra.uni 	$L__BB2_5;
$L__BB2_3:
	setp.ne.s32 	%p3, %r1, %r2;
	setp.eq.s32 	%p4, %r5, 0;
	or.pred  	%p5, %p3, %p4;
	@%p5 bra 	$L__BB2_5;
	mad.lo.s32 	%r11, %r4, %r1, %r1;
	mul.wide.s32 	%rd3, %r11, 4;
	add.s64 	%rd4, %rd1, %rd3;
	mov.b32 	%r12, 0;
	st.global.u32 	[%rd4], %r12;
$L__BB2_5:
	ret;

}


// ===== COMPILED SASS (sm_100) =====

	.target	sm_100

	.elftype	@"ET_EXEC"


//--------------------- .note.nv.tkinfo           --------------------------
	.section	.note.nv.tkinfo,"",@"SHT_NOTE"
	.sectionflags	@"SHF_NOTE_NV_TKINFO"
	.tkinfo
        /*0018*/ 	.word	0x00000002
        /*0030*/ 	.string	""
        /*0030*/ 	.string	"ptxas"
        /*0030*/ 	.string	"Cuda compilation tools, release 13.0, V13.0.88"
        /*0030*/ 	.string	"Build cuda_13.0.r13.0/compiler.36424714_0"
        /*0030*/ 	.string	"-arch sm_100 -m 64 "



//--------------------- .note.nv.cuinfo           --------------------------
	.section	.note.nv.cuinfo,"",@"SHT_NOTE"
	.sectionflags	@"SHF_NOTE_NV_CUINFO"
        /*0018*/ 	.short	0x0002
        /*001a*/ 	.short	0x0064
        /*001c*/ 	.short	0x0082
	.zero		2


//--------------------- .nv.info                  --------------------------
	.section	.nv.info,"",@"SHT_CUDA_INFO"
	.align	4


	//----- nvinfo : EIATTR_REGCOUNT
	.align		4
        /*0000*/ 	.byte	0x04, 0x2f
        /*0002*/ 	.short	(.L_1 - .L_0)
	.align		4
.L_0:
        /*0004*/ 	.word	index@(_Z9enforceLUPfi)
        /*0008*/ 	.word	0x0000000a


	//----- nvinfo : EIATTR_FRAME_SIZE
	.align		4
.L_1:
        /*000c*/ 	.byte	0x04, 0x11
        /*000e*/ 	.short	(.L_3 - .L_2)
	.align		4
.L_2:
        /*0010*/ 	.word	index@(_Z9enforceLUPfi)
        /*0014*/ 	.word	0x00000000


	//----- nvinfo : EIATTR_REGCOUNT
	.align		4
.L_3:
        /*0018*/ 	.byte	0x04, 0x2f
        /*001a*/ 	.short	(.L_5 - .L_4)
	.align		4
.L_4:
        /*001c*/ 	.word	index@(_Z6zerosUPfiii)
        /*0020*/ 	.word	0x0000000a


	//----- nvinfo : EIATTR_FRAME_SIZE
	.align		4
.L_5:
        /*0024*/ 	.byte	0x04, 0x11
        /*0026*/ 	.short	(.L_7 - .L_6)
	.align		4
.L_6:
        /*0028*/ 	.word	index@(_Z6zerosUPfiii)
        /*002c*/ 	.word	0x00000000


	//----- nvinfo : EIATTR_REGCOUNT
	.align		4
.L_7:
        /*0030*/ 	.byte	0x04, 0x2f
        /*0032*/ 	.short	(.L_9 - .L_8)
	.align		4
.L_8:
        /*0034*/ 	.word	index@(_Z6zerosLPfiii)
        /*0038*/ 	.word	0x0000000a


	//----- nvinfo : EIATTR_FRAME_SIZE
	.align		4
.L_9:
        /*003c*/ 	.byte	0x04, 0x11
        /*003e*/ 	.short	(.L_11 - .L_10)
	.align		4
.L_10:
        /*0040*/ 	.word	index@(_Z6zerosLPfiii)
        /*0044*/ 	.word	0x00000000


	//----- nvinfo : EIATTR_MIN_STACK_SIZE
	.align		4
.L_11:
        /*0048*/ 	.byte	0x04, 0x12
        /*004a*/ 	.short	(.L_13 - .L_12)
	.align		4
.L_12:
        /*004c*/ 	.word	index@(_Z6zerosLPfiii)
        /*0050*/ 	.word	0x00000000


	//----- nvinfo : EIATTR_MIN_STACK_SIZE
	.align		4
.L_13:
        /*0054*/ 	.byte	0x04, 0x12
        /*0056*/ 	.short	(.L_15 - .L_14)
	.align		4
.L_14:
        /*0058*/ 	.word	index@(_Z6zerosUPfiii)
        /*005c*/ 	.word	0x00000000


	//----- nvinfo : EIATTR_MIN_STACK_SIZE
	.align		4
.L_15:
        /*0060*/ 	.byte	0x04, 0x12
        /*0062*/ 	.short	(.L_17 - .L_16)
	.align		4
.L_16:
        /*0064*/ 	.word	index@(_Z9enforceLUPfi)
        /*0068*/ 	.word	0x00000000
.L_17:


//--------------------- .nv.compat                --------------------------
	.section	.nv.compat,"",@"SHT_CUDA_COMPAT_INFO"
	.align	4
        /*0000*/ 	.byte	0x02, 0x09, 0x00, 0x00, 0x02, 0x02, 0x01, 0x00, 0x02, 0x05, 0x05, 0x00, 0x03, 0x07, 0x01, 0x01
        /*0010*/ 	.byte	0x02, 0x03, 0x00, 0x00, 0x02, 0x06, 0x01, 0x00, 0x04, 0x0b, 0x08, 0x00, 0x09, 0x00, 0x00, 0x00
        /*0020*/ 	.byte	0x00, 0x00, 0x00, 0x00


//--------------------- .nv.info._Z6zerosLPfiii   --------------------------
	.section	.nv.info._Z6zerosLPfiii,"",@"SHT_CUDA_INFO"
	.sectionflags	@""
	.align	4


	//----- nvinfo : EIATTR_CUDA_API_VERSION
	.align		4
        /*0000*/ 	.byte	0x04, 0x37
        /*0002*/ 	.short	(.L_19 - .L_18)
.L_18:
        /*0004*/ 	.word	0x00000082


	//----- nvinfo : EIATTR_KPARAM_INFO
	.align		4
.L_19:
        /*0008*/ 	.byte	0x04, 0x17
        /*000a*/ 	.short	(.L_21 - .L_20)
.L_20:
        /*000c*/ 	.word	0x00000000
        /*0010*/ 	.short	0x0003
        /*0012*/ 	.short	0x0010
        /*0014*/ 	.byte	0x00, 0xf0, 0x11, 0x00


	//----- nvinfo : EIATTR_KPARAM_INFO
	.align		4
.L_21:
        /*0018*/ 	.byte	0x04, 0x17
        /*001a*/ 	.short	(.L_23 - .L_22)
.L_22:
        /*001c*/ 	.word	0x00000000
        /*0020*/ 	.short	0x0002
        /*0022*/ 	.short	0x000c
        /*0024*/ 	.byte	0x00, 0xf0, 0x11, 0x00


	//----- nvinfo : EIATTR_KPARAM_INFO
	.align		4
.L_23:
        /*0028*/ 	.byte	0x04, 0x17
        /*002a*/ 	.short	(.L_25 - .L_24)
.L_24:
        /*002c*/ 	.word	0x00000000
        /*0030*/ 	.short	0x0001
        /*0032*/ 	.short	0x0008
        /*0034*/ 	.byte	0x00, 0xf0, 0x11, 0x00


	//----- nvinfo : EIATTR_KPARAM_INFO
	.align		4
.L_25:
        /*0038*/ 	.byte	0x04, 0x17
        /*003a*/ 	.short	(.L_27 - .L_26)
.L_26:
        /*003c*/ 	.word	0x00000000
        /*0040*/ 	.short	0x0000
        /*0042*/ 	.short	0x0000
        /*0044*/ 	.byte	0x00, 0xf5, 0x21, 0x00


	//----- nvinfo : EIATTR_SPARSE_MMA_MASK
	.align		4
.L_27:
        /*0048*/ 	.byte	0x03, 0x50
        /*004a*/ 	.short	0x0000


	//----- nvinfo : EIATTR_MAXREG_COUNT
	.align		4
        /*004c*/ 	.byte	0x03, 0x1b
        /*004e*/ 	.short	0x00ff


	//----- nvinfo : EIATTR_MERCURY_ISA_VERSION
	.align		4
        /*0050*/ 	.byte	0x03, 0x5f
        /*0052*/ 	.short	0x0101


	//----- nvinfo : EIATTR_VRC_CTA_INIT_COUNT
	.align		4
        /*0054*/ 	.byte	0x02, 0x4a
	.zero		1
	.zero		1


	//----- nvinfo : EIATTR_EXIT_INSTR_OFFSETS
	.align		4
        /*0058*/ 	.byte	0x04, 0x1c
        /*005a*/ 	.short	(.L_29 - .L_28)


	//   ....[0]....
.L_28:
        /*005c*/ 	.word	0x000000a0


	//   ....[1]....
        /*0060*/ 	.word	0x00000100


	//   ....[2]....
        /*0064*/ 	.word	0x00000140


	//   ....[3]....
        /*0068*/ 	.word	0x00000190


	//----- nvinfo : EIATTR_CBANK_PARAM_SIZE
	.align		4
.L_29:
        /*006c*/ 	.byte	0x03, 0x19
        /*006e*/ 	.short	0x0014


	//----- nvinfo : EIATTR_PARAM_CBANK
	.align		4
        /*0070*/ 	.byte	0x04, 0x0a
        /*0072*/ 	.short	(.L_31 - .L_30)
	.align		4
.L_30:
        /*0074*/ 	.word	index@(.nv.constant0._Z6zerosLPfiii)
        /*0078*/ 	.short	0x0380
        /*007a*/ 	.short	0x0014


	//----- nvinfo : EIATTR_SW_WAR
	.align		4
.L_31:
        /*007c*/ 	.byte	0x04, 0x36
        /*007e*/ 	.short	(.L_33 - .L_32)
.L_32:
        /*0080*/ 	.word	0x00000008
.L_33:


//--------------------- .nv.info._Z6zerosUPfiii   --------------------------
	.section	.nv.info._Z6zerosUPfiii,"",@"SHT_CUDA_INFO"
	.sectionflags	@""
	.align	4


	//----- nvinfo : EIATTR_CUDA_API_VERSION
	.align		4
        /*0000*/ 	.byte	0x04, 0x37
        /*0002*/ 	.short	(.L_35 - .L_34)
.L_34:
        /*0004*/ 	.word	0x00000082


	//----- nvinfo : EIATTR_KPARAM_INFO
	.align		4
.L_35:
        /*0008*/ 	.byte	0x04, 0x17
        /*000a*/ 	.short	(.L_37 - .L_36)
.L_36:
        /*000c*/ 	.word	0x00000000
        /*0010*/ 	.short	0x0003
        /*0012*/ 	.short	0x0010
        /*0014*/ 	.byte	0x00, 0xf0, 0x11, 0x00


	//----- nvinfo : EIATTR_KPARAM_INFO
	.align		4
.L_37:
        /*0018*/ 	.byte	0x04, 0x17
        /*001a*/ 	.short	(.L_39 - .L_38)
.L_38:
        /*001c*/ 	.word	0x00000000
        /*0020*/ 	.short	0x0002
        /*0022*/ 	.short	0x000c
        /*0024*/ 	.byte	0x00, 0xf0, 0x11, 0x00


	//----- nvinfo : EIATTR_KPARAM_INFO
	.align		4
.L_39:
        /*0028*/ 	.byte	0x04, 0x17
        /*002a*/ 	.short	(.L_41 - .L_40)
.L_40:
        /*002c*/ 	.word	0x00000000
        /*0030*/ 	.short	0x0001
        /*0032*/ 	.short	0x0008
        /*0034*/ 	.byte	0x00, 0xf0, 0x11, 0x00


	//----- nvinfo : EIATTR_KPARAM_INFO
	.align		4
.L_41:
        /*0038*/ 	.byte	0x04, 0x17
        /*003a*/ 	.short	(.L_43 - .L_42)
.L_42:
        /*003c*/ 	.word	0x00000000
        /*0040*/ 	.short	0x0000
        /*0042*/ 	.short	0x0000
        /*0044*/ 	.byte	0x00, 0xf5, 0x21, 0x00


	//----- nvinfo : EIATTR_SPARSE_MMA_MASK
	.align		4
.L_43:
        /*0048*/ 	.byte	0x03, 0x50
        /*004a*/ 	.short	0x0000


	//----- nvinfo : EIATTR_MAXREG_COUNT
	.align		4
        /*004c*/ 	.byte	0x03, 0x1b
        /*004e*/ 	.short	0x00ff


	//----- nvinfo : EIATTR_MERCURY_ISA_VERSION
	.align		4
        /*0050*/ 	.byte	0x03, 0x5f
        /*0052*/ 	.short	0x0101


	//----- nvinfo : EIATTR_VRC_CTA_INIT_COUNT
	.align		4
        /*0054*/ 	.byte	0x02, 0x4a
	.zero		1
	.zero		1


	//----- nvinfo : EIATTR_EXIT_INSTR_OFFSETS
	.align		4
        /*0058*/ 	.byte	0x04, 0x1c
        /*005a*/ 	.short	(.L_45 - .L_44)


	//   ....[0]....
.L_44:
        /*005c*/ 	.word	0x000000a0


	//   ....[1]....
        /*0060*/ 	.word	0x00000100


	//   ....[2]....
        /*0064*/ 	.word	0x00000140


	//   ....[3]....
        /*0068*/ 	.word	0x00000190


	//----- nvinfo : EIATTR_CBANK_PARAM_SIZE
	.align		4
.L_45:
        /*006c*/ 	.byte	0x03, 0x19
        /*006e*/ 	.short	0x0014


	//----- nvinfo : EIATTR_PARAM_CBANK
	.align		4
        /*0070*/ 	.byte	0x04, 0x0a
        /*0072*/ 	.short	(.L_47 - .L_46)
	.align		4
.L_46:
        /*0074*/ 	.word	index@(.nv.constant0._Z6zerosUPfiii)
        /*0078*/ 	.short	0x0380
        /*007a*/ 	.short	0x0014


	//----- nvinfo : EIATTR_SW_WAR
	.align		4
.L_47:
        /*007c*/ 	.byte	0x04, 0x36
        /*007e*/ 	.short	(.L_49 - .L_48)
.L_48:
        /*0080*/ 	.word	0x00000008
.L_49:


//--------------------- .nv.info._Z9enforceLUPfi  --------------------------
	.section	.nv.info._Z9enforceLUPfi,"",@"SHT_CUDA_INFO"
	.sectionflags	@""
	.align	4


	//----- nvinfo : EIATTR_CUDA_API_VERSION
	.align		4
        /*0000*/ 	.byte	0x04, 0x37
        /*0002*/ 	.short	(.L_51 - .L_50)
.L_50:
        /*0004*/ 	.word	0x00000082


	//----- nvinfo : EIATTR_KPARAM_INFO
	.align		4
.L_51:
        /*0008*/ 	.byte	0x04, 0x17
        /*000a*/ 	.short	(.L_53 - .L_52)
.L_52:
        /*000c*/ 	.word	0x00000000
        /*0010*/ 	.short	0x0001
        /*0012*/ 	.short	0x0008
        /*0014*/ 	.byte	0x00, 0xf0, 0x11, 0x00


	//----- nvinfo : EIATTR_KPARAM_INFO
	.align		4
.L_53:
        /*0018*/ 	.byte	0x04, 0x17
        /*001a*/ 	.short	(.L_55 - .L_54)
.L_54:
        /*001c*/ 	.word	0x00000000
        /*0020*/ 	.short	0x0000
        /*0022*/ 	.short	0x0000
        /*0024*/ 	.byte	0x00, 0xf5, 0x21, 0x00


	//----- nvinfo : EIATTR_SPARSE_MMA_MASK
	.align		4
.L_55:
        /*0028*/ 	.byte	0x03, 0x50
        /*002a*/ 	.short	0x0000


	//----- nvinfo : EIATTR_MAXREG_COUNT
	.align		4
        /*002c*/ 	.byte	0x03, 0x1b
        /*002e*/ 	.short	0x00ff


	//----- nvinfo : EIATTR_MERCURY_ISA_VERSION
	.align		4
        /*0030*/ 	.byte	0x03, 0x5f
        /*0032*/ 	.short	0x0101


	//----- nvinfo : EIATTR_VRC_CTA_INIT_COUNT
	.align		4
        /*0034*/ 	.byte	0x02, 0x4a
	.zero		1
	.zero		1


	//----- nvinfo : EIATTR_EXIT_INSTR_OFFSETS
	.align		4
        /*0038*/ 	.byte	0x04, 0x1c
        /*003a*/ 	.short	(.L_57 - .L_56)


	//   ....[0]....
.L_56:
        /*003c*/ 	.word	0x00000040


	//   ....[1]....
        /*0040*/ 	.word	0x000000d0


	//----- nvinfo : EIATTR_CBANK_PARAM_SIZE
	.align		4
.L_57:
        /*0044*/ 	.byte	0x03, 0x19
        /*0046*/ 	.short	0x000c


	//----- nvinfo : EIATTR_PARAM_CBANK
	.align		4
        /*0048*/ 	.byte	0x04, 0x0a
        /*004a*/ 	.short	(.L_59 - .L_58)
	.align		4
.L_58:
        /*004c*/ 	.word	index@(.nv.constant0._Z9enforceLUPfi)
        /*0050*/ 	.short	0x0380
        /*0052*/ 	.short	0x000c


	//----- nvinfo : EIATTR_SW_WAR
	.align		4
.L_59:
        /*0054*/ 	.byte	0x04, 0x36
        /*0056*/ 	.short	(.L_61 - .L_60)
.L_60:
        /*0058*/ 	.word	0x00000008
.L_61:


//--------------------- .nv.callgraph             --------------------------
	.section	.nv.callgraph,"",@"SHT_CUDA_CALLGRAPH"
	.align	4
	.sectionentsize	8
	.align		4
        /*0000*/ 	.word	0x00000000
	.align		4
        /*0004*/ 	.word	0xffffffff
	.align		4
        /*0008*/ 	.word	0x00000000
	.align		4
        /*000c*/ 	.word	0xfffffffe
	.align		4
        /*0010*/ 	.word	0x00000000
	.align		4
        /*0014*/ 	.word	0xfffffffd
	.align		4
        /*0018*/ 	.word	0x00000000
	.align		4
        /*001c*/ 	.word	0xfffffffc


//--------------------- .text._Z6zerosLPfiii      --------------------------
	.section	.text._Z6zerosLPfiii,"ax",@progbits
	.align	128
.text._Z6zerosLPfiii:
        .type           _Z6zerosLPfiii,@function
        .size           _Z6zerosLPfiii,(.L_x_3 - _Z6zerosLPfiii)
        .other          _Z6zerosLPfiii,@"STO_CUDA_ENTRY STV_DEFAULT"
_Z6zerosLPfiii:
[----:B------:R-:W-:Y:S01]  /*0000*/  LDC R1, c[0x0][0x37c] ;  /* 0x0000df00ff017b82 */ /* 0x000fe20000000800 */
[----:B------:R-:W0:Y:S07]  /*0010*/  S2R R0, SR_TID.X ;  /* 0x0000000000007919 */ /* 0x000e2e0000002100 */
[----:B------:R-:W0:Y:S01]  /*0020*/  S2UR UR4, SR_CTAID.X ;  /* 0x00000000000479c3 */ /* 0x000e220000002500 */
[----:B------:R-:W1:Y:S01]  /*0030*/  LDCU.64 UR6, c[0x0][0x388] ;  /* 0x00007100ff0677ac */ /* 0x000e620008000a00 */
[----:B------:R-:W2:Y:S06]  /*0040*/  S2R R5, SR_TID.Y ;  /* 0x0000000000057919 */ /* 0x000eac0000002200 */
[----:B------:R-:W2:Y:S01]  /*0050*/  S2UR UR5, SR_CTAID.Y ;  /* 0x00000000000579c3 */ /* 0x000ea20000002600 */
[----:B0-----:R-:W-:-:S02]  /*0060*/  IADD3 R0, PT, PT, R0, UR4, RZ ;  /* 0x0000000400007c10 */ /* 0x001fc4000fffe0ff */
[----:B--2---:R-:W-:-:S05]  /*0070*/  IADD3 R5, PT, PT, R5, UR5, RZ ;  /* 0x0000000505057c10 */ /* 0x004fca000fffe0ff */
[----:B-1----:R-:W-:-:S05]  /*0080*/  IMAD R7, R5, UR6, R0 ;  /* 0x0000000605077c24 */ /* 0x002fca000f8e0200 */
[----:B------:R-:W-:-:S13]  /*0090*/  ISETP.GE.AND P0, PT, R7, UR7, PT ;  /* 0x0000000707007c0c */ /* 0x000fda000bf06270 */
[----:B------:R-:W-:Y:S05]  /*00a0*/  @P0 EXIT ;  /* 0x000000000000094d */ /* 0x000fea0003800000 */
[----:B------:R-:W-:Y:S01]  /*00b0*/  ISETP.GT.AND P0, PT, R0, R5, PT ;  /* 0x000000050000720c */ /* 0x000fe20003f04270 */
[----:B------:R-:W0:-:S12]  /*00c0*/  LDCU.64 UR4, c[0x0][0x358] ;  /* 0x00006b00ff0477ac */ /* 0x000e180008000a00 */
[----:B------:R-:W1:Y:S02]  /*00d0*/  @P0 LDC.64 R2, c[0x0][0x380] ;  /* 0x0000e000ff020b82 */ /* 0x000e640000000a00 */
[----:B-1----:R-:W-:-:S05]  /*00e0*/  @P0 IMAD.WIDE R2, R7, 0x4, R2 ;  /* 0x0000000407020825 */ /* 0x002fca00078e0202 */
[----:B0-----:R0:W-:Y:S01]  /*00f0*/  @P0 STG.E desc[UR4][R2.64], RZ ;  /* 0x000000ff02000986 */ /* 0x0011e2000c101904 */
[----:B------:R-:W-:Y:S05]  /*0100*/  @P0 EXIT ;  /* 0x000000000000094d */ /* 0x000fea0003800000 */
[----:B------:R-:W1:Y:S02]  /*0110*/  LDCU UR7, c[0x0][0x390] ;  /* 0x00007200ff0777ac */ /* 0x000e640008000800 */
[----:B-1----:R-:W-:-:S04]  /*0120*/  ISETP.NE.AND P0, PT, RZ, UR7, PT ;  /* 0x00000007ff007c0c */ /* 0x002fc8000bf05270 */
[----:B------:R-:W-:-:S13]  /*0130*/  ISETP.NE.OR P0, PT, R0, R5, !P0 ;  /* 0x000000050000720c */ /* 0x000fda0004705670 */
[----:B------:R-:W-:Y:S05]  /*0140*/  @P0 EXIT ;  /* 0x000000000000094d */ /* 0x000fea0003800000 */
[----:B0-----:R-:W0:Y:S01]  /*0150*/  LDC.64 R2, c[0x0][0x380] ;  /* 0x0000e000ff027b82 */ /* 0x001e220000000a00 */
[----:B------:R-:W-:-:S04]  /*0160*/  IMAD R5, R0, UR6, R0 ;  /* 0x0000000600057c24 */ /* 0x000fc8000f8e0200 */
[----:B0-----:R-:W-:-:S05]  /*0170*/  IMAD.WIDE R2, R5, 0x4, R2 ;  /* 0x0000000405027825 */ /* 0x001fca00078e0202 */
[----:B------:R-:W-:Y:S01]  /*0180*/  STG.E desc[UR4][R2.64], RZ ;  /* 0x000000ff02007986 */ /* 0x000fe2000c101904 */
[----:B------:R-:W-:Y:S05]  /*0190*/  EXIT ;  /* 0x000000000000794d */ /* 0x000fea0003800000 */
.L_x_0:
[----:B------:R-:W-:-:S00]  /*01a0*/  BRA `(.L_x_0) ;  /* 0xfffffffc00fc7947 */ /* 0x000fc0000383ffff */
[----:B------:R-:W-:-:S00]  /*01b0*/  NOP ;  /* 0x0000000000007918 */ /* 0x000fc00000000000 */
        /* <DEDUP_REMOVED lines=12> */
.L_x_3:


//--------------------- .text._Z6zerosUPfiii      --------------------------
	.section	.text._Z6zerosUPfiii,"ax",@progbits
	.align	128
.text._Z6zerosUPfiii:
        .type           _Z6zerosUPfiii,@function
        .size           _Z6zerosUPfiii,(.L_x_4 - _Z6zerosUPfiii)
        .other          _Z6zerosUPfiii,@"STO_CUDA_ENTRY STV_DEFAULT"
_Z6zerosUPfiii:
        /* <DEDUP_REMOVED lines=11> */
[----:B------:R-:W-:Y:S01]  /*00b0*/  ISETP.GE.AND P0, PT, R0, R5, PT ;  /* 0x000000050000720c */ /* 0x000fe20003f06270 */
[----:B------:R-:W0:-:S12]  /*00c0*/  LDCU.64 UR4, c[0x0][0x358] ;  /* 0x00006b00ff0477ac */ /* 0x000e180008000a00 */
[----:B------:R-:W1:Y:S02]  /*00d0*/  @!P0 LDC.64 R2, c[0x0][0x380] ;  /* 0x0000e000ff028b82 */ /* 0x000e640000000a00 */
[----:B-1----:R-:W-:-:S05]  /*00e0*/  @!P0 IMAD.WIDE R2, R7, 0x4, R2 ;  /* 0x0000000407028825 */ /* 0x002fca00078e0202 */
[----:B0-----:R0:W-:Y:S01]  /*00f0*/  @!P0 STG.E desc[UR4][R2.64], RZ ;  /* 0x000000ff02008986 */ /* 0x0011e2000c101904 */
[----:B------:R-:W-:Y:S05]  /*0100*/  @!P0 EXIT ;  /* 0x000000000000894d */ /* 0x000fea0003800000 */
        /* <DEDUP_REMOVED lines=9> */
.L_x_1:
        /* <DEDUP_REMOVED lines=14> */
.L_x_4:


//--------------------- .text._Z9enforceLUPfi     --------------------------
	.section	.text._Z9enforceLUPfi,"ax",@progbits
	.align	128
.text._Z9enforceLUPfi:
        .type           _Z9enforceLUPfi,@function
        .size           _Z9enforceLUPfi,(.L_x_5 - _Z9enforceLUPfi)
        .other          _Z9enforceLUPfi,@"STO_CUDA_ENTRY STV_DEFAULT"
_Z9enforceLUPfi:
[----:B------:R-:W-:Y:S01]  /*0000*/  LDC R1, c[0x0][0x37c] ;  /* 0x0000df00ff017b82 */ /* 0x000fe20000000800 */
[----:B------:R-:W0:Y:S07]  /*0010*/  S2R R7, SR_TID.X ;  /* 0x0000000000077919 */ /* 0x000e2e0000002100 */
[----:B------:R-:W0:Y:S02]  /*0020*/  S2UR UR6, SR_CTAID.X ;  /* 0x00000000000679c3 */ /* 0x000e240000002500 */
[----:B0-----:R-:W-:-:S13]  /*0030*/  ISETP.GT.U32.AND P0, PT, R7, UR6, PT ;  /* 0x0000000607007c0c */ /* 0x001fda000bf04070 */
[----:B------:R-:W-:Y:S05]  /*0040*/  @P0 EXIT ;  /* 0x000000000000094d */ /* 0x000fea0003800000 */
[----:B------:R-:W0:Y:S01]  /*0050*/  LDC R0, c[0x0][0x388] ;  /* 0x0000e200ff007b82 */ /* 0x000e220000000800 */
[----:B------:R-:W1:Y:S01]  /*0060*/  LDCU.64 UR4, c[0x0][0x358] ;  /* 0x00006b00ff0477ac */ /* 0x000e620008000a00 */
[----:B------:R-:W-:-:S04]  /*0070*/  ISETP.NE.AND P0, PT, R7, UR6, PT ;  /* 0x0000000607007c0c */ /* 0x000fc8000bf05270 */
[----:B------:R-:W-:Y:S02]  /*0080*/  FSEL R5, RZ, 1, P0 ;  /* 0x3f800000ff057808 */ /* 0x000fe40000000000 */
[----:B------:R-:W2:Y:S01]  /*0090*/  LDC.64 R2, c[0x0][0x380] ;  /* 0x0000e000ff027b82 */ /* 0x000ea20000000a00 */
[----:B0-----:R-:W-:-:S04]  /*00a0*/  IMAD R7, R0, UR6, R7 ;  /* 0x0000000600077c24 */ /* 0x001fc8000f8e0207 */
[----:B--2---:R-:W-:-:S05]  /*00b0*/  IMAD.WIDE R2, R7, 0x4, R2 ;  /* 0x0000000407027825 */ /* 0x004fca00078e0202 */
[----:B-1----:R-:W-:Y:S01]  /*00c0*/  STG.E desc[UR4][R2.64], R5 ;  /* 0x0000000502007986 */ /* 0x002fe2000c101904 */
[----:B------:R-:W-:Y:S05]  /*00d0*/  EXIT ;  /* 0x000000000000794d */ /* 0x000fea0003800000 */
.L_x_2:
        /* <DEDUP_REMOVED lines=10> */
.L_x_5:


//--------------------- .nv.shared.reserved.0     --------------------------
	.section	.nv.shared.reserved.0,"aw",@nobits
	.weak		__nv_reservedSMEM_offset_0_alias
	.size		__nv_reservedSMEM_offset_0_alias, 0, 64
	.other		__nv_reservedSMEM_offset_0_alias,@"STO_CUDA_RESERVED_SHARED STV_DEFAULT"
__nv_reservedSMEM_offset_0_alias:
	.zero		0
	.zero		64


//--------------------- .nv.constant0._Z6zerosLPfiii --------------------------
	.section	.nv.constant0._Z6zerosLPfiii,"a",@progbits
	.sectionflags	@""
	.align	4
.nv.constant0._Z6zerosLPfiii:
	.zero		916


//--------------------- .nv.constant0._Z6zerosUPfiii --------------------------
	.section	.nv.constant0._Z6zerosUPfiii,"a",@progbits
	.sectionflags	@""
	.align	4
.nv.constant0._Z6zerosUPfiii:
	.zero		916


//--------------------- .nv.constant0._Z9enforceLUPfi --------------------------
	.section	.nv.constant0._Z9enforceLUPfi,"a",@progbits
	.sectionflags	@""
	.align	4
.nv.constant0._Z9enforceLUPfi:
	.zero		908


//--------------------- SYMBOLS --------------------------

	.type		.nv.reservedSmem.offset0,@object
	.size		.nv.reservedSmem.offset0,0x4
